	.headerflags	@"EF_CUDA_TEXMODE_UNIFIED EF_CUDA_64BIT_ADDRESS EF_CUDA_ACCELERATORS EF_CUDA_SM90 EF_CUDA_VIRTUAL_SM(EF_CUDA_SM90)"
	.elftype	@"ET_EXEC"


//--------------------- .nv.info                  --------------------------
	.section	.nv.info,"",@"SHT_CUDA_INFO"
	.align	4


	//----- nvinfo : EIATTR_REGCOUNT
	.align		4
        /*0000*/ 	.byte	0x04, 0x2f
        /*0002*/ 	.short	(.L_3 - .L_2)
	.align		4
.L_2:
        /*0004*/ 	.word	index@(triton_poi_fused__native_batch_norm_legit_no_training_convolution_hardtanh_41)
        /*0008*/ 	.word	0x00000020


	//----- nvinfo : EIATTR_MIN_STACK_SIZE
	.align		4
.L_3:
        /*000c*/ 	.byte	0x04, 0x12
        /*000e*/ 	.short	(.L_5 - .L_4)
	.align		4
.L_4:
        /*0010*/ 	.word	index@(triton_poi_fused__native_batch_norm_legit_no_training_convolution_hardtanh_41)
        /*0014*/ 	.word	0x00000000


	//----- nvinfo : EIATTR_FRAME_SIZE
	.align		4
.L_5:
        /*0018*/ 	.byte	0x04, 0x11
        /*001a*/ 	.short	(.L_7 - .L_6)
	.align		4
.L_6:
        /*001c*/ 	.word	index@(triton_poi_fused__native_batch_norm_legit_no_training_convolution_hardtanh_41)
        /*0020*/ 	.word	0x00000000


	//----- nvinfo : EIATTR_MIN_STACK_SIZE
	.align		4
.L_7:
        /*0024*/ 	.byte	0x04, 0x12
        /*0026*/ 	.short	(.L_9 - .L_8)
	.align		4
.L_8:
        /*0028*/ 	.word	index@(triton_poi_fused__native_batch_norm_legit_no_training_convolution_hardtanh_41)
        /*002c*/ 	.word	0x00000000
.L_9:


//--------------------- .nv.info.triton_poi_fused__native_batch_norm_legit_no_training_convolution_hardtanh_41 --------------------------
	.section	.nv.info.triton_poi_fused__native_batch_norm_legit_no_training_convolution_hardtanh_41,"",@"SHT_CUDA_INFO"
	.sectionflags	@""
	.align	4


	//----- nvinfo : EIATTR_CUDA_API_VERSION
	.align		4
        /*0000*/ 	.byte	0x04, 0x37
        /*0002*/ 	.short	(.L_11 - .L_10)
.L_10:
        /*0004*/ 	.word	0x0000007c


	//----- nvinfo : EIATTR_KPARAM_INFO
	.align		4
.L_11:
        /*0008*/ 	.byte	0x04, 0x17
        /*000a*/ 	.short	(.L_13 - .L_12)
.L_12:
        /*000c*/ 	.word	0x00000000
        /*0010*/ 	.short	0x0007
        /*0012*/ 	.short	0x0038
        /*0014*/ 	.byte	0x00, 0xf0, 0x11, 0x00


	//----- nvinfo : EIATTR_KPARAM_INFO
	.align		4
.L_13:
        /*0018*/ 	.byte	0x04, 0x17
        /*001a*/ 	.short	(.L_15 - .L_14)
.L_14:
        /*001c*/ 	.word	0x00000000
        /*0020*/ 	.short	0x0006
        /*0022*/ 	.short	0x0030
        /*0024*/ 	.byte	0x00, 0xf4, 0x21, 0x00


	//----- nvinfo : EIATTR_KPARAM_INFO
	.align		4
.L_15:
        /*0028*/ 	.byte	0x04, 0x17
        /*002a*/ 	.short	(.L_17 - .L_16)
.L_16:
        /*002c*/ 	.word	0x00000000
        /*0030*/ 	.short	0x0005
        /*0032*/ 	.short	0x0028
        /*0034*/ 	.byte	0x00, 0xf4, 0x21, 0x00


	//----- nvinfo : EIATTR_KPARAM_INFO
	.align		4
.L_17:
        /*0038*/ 	.byte	0x04, 0x17
        /*003a*/ 	.short	(.L_19 - .L_18)
.L_18:
        /*003c*/ 	.word	0x00000000
        /*0040*/ 	.short	0x0004
        /*0042*/ 	.short	0x0020
        /*0044*/ 	.byte	0x00, 0xf4, 0x21, 0x00


	//----- nvinfo : EIATTR_KPARAM_INFO
	.align		4
.L_19:
        /*0048*/ 	.byte	0x04, 0x17
        /*004a*/ 	.short	(.L_21 - .L_20)
.L_20:
        /*004c*/ 	.word	0x00000000
        /*0050*/ 	.short	0x0003
        /*0052*/ 	.short	0x0018
        /*0054*/ 	.byte	0x00, 0xf4, 0x21, 0x00


	//----- nvinfo : EIATTR_KPARAM_INFO
	.align		4
.L_21:
        /*0058*/ 	.byte	0x04, 0x17
        /*005a*/ 	.short	(.L_23 - .L_22)
.L_22:
        /*005c*/ 	.word	0x00000000
        /*0060*/ 	.short	0x0002
        /*0062*/ 	.short	0x0010
        /*0064*/ 	.byte	0x00, 0xf4, 0x21, 0x00


	//----- nvinfo : EIATTR_KPARAM_INFO
	.align		4
.L_23:
        /*0068*/ 	.byte	0x04, 0x17
        /*006a*/ 	.short	(.L_25 - .L_24)
.L_24:
        /*006c*/ 	.word	0x00000000
        /*0070*/ 	.short	0x0001
        /*0072*/ 	.short	0x0008
        /*0074*/ 	.byte	0x00, 0xf4, 0x21, 0x00


	//----- nvinfo : EIATTR_KPARAM_INFO
	.align		4
.L_25:
        /*0078*/ 	.byte	0x04, 0x17
        /*007a*/ 	.short	(.L_27 - .L_26)
.L_26:
        /*007c*/ 	.word	0x00000000
        /*0080*/ 	.short	0x0000
        /*0082*/ 	.short	0x0000
        /*0084*/ 	.byte	0x00, 0xf4, 0x21, 0x00


	//----- nvinfo : EIATTR_SPARSE_MMA_MASK
	.align		4
.L_27:
        /*0088*/ 	.byte	0x03, 0x50
        /*008a*/ 	.short	0x0000


	//----- nvinfo : EIATTR_MAXREG_COUNT
	.align		4
        /*008c*/ 	.byte	0x03, 0x1b
        /*008e*/ 	.short	0x00ff


	//----- nvinfo : EIATTR_EXIT_INSTR_OFFSETS
	.align		4
        /*0090*/ 	.byte	0x04, 0x1c
        /*0092*/ 	.short	(.L_29 - .L_28)


	//   ....[0]....
.L_28:
        /*0094*/ 	.word	0x000007b0


	//   ....[1]....
        /*0098*/ 	.word	0x000007d0


	//----- nvinfo : EIATTR_REQNTID
	.align		4
.L_29:
        /*009c*/ 	.byte	0x04, 0x10
        /*009e*/ 	.short	(.L_31 - .L_30)
.L_30:
        /*00a0*/ 	.word	0x00000080
        /*00a4*/ 	.word	0x00000001
        /*00a8*/ 	.word	0x00000001


	//----- nvinfo : EIATTR_CBANK_PARAM_SIZE
	.align		4
.L_31:
        /*00ac*/ 	.byte	0x03, 0x19
        /*00ae*/ 	.short	0x003c


	//----- nvinfo : EIATTR_PARAM_CBANK
	.align		4
        /*00b0*/ 	.byte	0x04, 0x0a
        /*00b2*/ 	.short	(.L_33 - .L_32)
	.align		4
.L_32:
        /*00b4*/ 	.word	index@(.nv.constant0.triton_poi_fused__native_batch_norm_legit_no_training_convolution_hardtanh_41)
        /*00b8*/ 	.short	0x0210
        /*00ba*/ 	.short	0x003c


	//----- nvinfo : EIATTR_SW_WAR
	.align		4
.L_33:
        /*00bc*/ 	.byte	0x04, 0x36
        /*00be*/ 	.short	(.L_35 - .L_34)
.L_34:
        /*00c0*/ 	.word	0x00000008
.L_35:


//--------------------- .nv.callgraph             --------------------------
	.section	.nv.callgraph,"",@"SHT_CUDA_CALLGRAPH"
	.align	4
	.sectionentsize	8
	.align		4
        /*0000*/ 	.word	0x00000000
	.align		4
        /*0004*/ 	.word	0xffffffff
	.align		4
        /*0008*/ 	.word	0x00000000
	.align		4
        /*000c*/ 	.word	0xfffffffe
	.align		4
        /*0010*/ 	.word	0x00000000
	.align		4
        /*0014*/ 	.word	0xfffffffd
	.align		4
        /*0018*/ 	.word	0x00000000
	.align		4
        /*001c*/ 	.word	0xfffffffc


//--------------------- .nv.constant4             --------------------------
	.section	.nv.constant4,"a",@progbits
	.align	8
	.align		8
.nv.constant4:
        /*0000*/ 	.dword	_$_str
	.align		8
        /*0008*/ 	.dword	_$_str_$_2


//--------------------- .text.triton_poi_fused__native_batch_norm_legit_no_training_convolution_hardtanh_41 --------------------------
	.section	.text.triton_poi_fused__native_batch_norm_legit_no_training_convolution_hardtanh_41,"ax",@progbits
	.align	128
        .global         triton_poi_fused__native_batch_norm_legit_no_training_convolution_hardtanh_41
        .type           triton_poi_fused__native_batch_norm_legit_no_training_convolution_hardtanh_41,@function
        .size           triton_poi_fused__native_batch_norm_legit_no_training_convolution_hardtanh_41,(.L_x_1 - triton_poi_fused__native_batch_norm_legit_no_training_convolution_hardtanh_41)
        .other          triton_poi_fused__native_batch_norm_legit_no_training_convolution_hardtanh_41,@"STO_CUDA_ENTRY STV_DEFAULT"
triton_poi_fused__native_batch_norm_legit_no_training_convolution_hardtanh_41:
.text.triton_poi_fused__native_batch_norm_legit_no_training_convolution_hardtanh_41:
[----:B------:R-:W0:Y:S01]  /*0000*/  LDC R1, c[0x0][0x28] ;  /* 0x00000a00ff017b82 */ /* 0x000e220000000800 */
[----:B------:R-:W1:Y:S01]  /*0010*/  S2R R0, SR_TID.X ;  /* 0x0000000000007919 */ /* 0x000e620000002100 */
[----:B------:R-:W-:-:S06]  /*0020*/  HFMA2.MMA R24, -RZ, RZ, 0, 0 ;  /* 0x00000000ff187435 */ /* 0x000fcc00000001ff */
[----:B------:R-:W2:Y:S01]  /*0030*/  LDC.64 R2, c[0x0][0x228] ;  /* 0x00008a00ff027b82 */ /* 0x000ea20000000a00 */
[----:B------:R-:W-:Y:S01]  /*0040*/  CS2R R12, SRZ ;  /* 0x00000000000c7805 */ /* 0x000fe2000001ff00 */
[----:B------:R-:W3:Y:S01]  /*0050*/  S2R R25, SR_CTAID.X ;  /* 0x0000000000197919 */ /* 0x000ee20000002500 */
[----:B------:R-:W-:Y:S01]  /*0060*/  CS2R R14, SRZ ;  /* 0x00000000000e7805 */ /* 0x000fe2000001ff00 */
[----:B------:R-:W-:-:S04]  /*0070*/  ULDC.64 UR4, c[0x0][0x208] ;  /* 0x0000820000047ab9 */ /* 0x000fc80000000a00 */
[----:B------:R-:W4:Y:S08]  /*0080*/  LDC.64 R26, c[0x0][0x210] ;  /* 0x00008400ff1a7b82 */ /* 0x000f300000000a00 */
[----:B------:R-:W5:Y:S01]  /*0090*/  LDC.64 R16, c[0x0][0x218] ;  /* 0x00008600ff107b82 */ /* 0x000f620000000a00 */
[----:B------:R-:W-:Y:S02]  /*00a0*/  CS2R R8, SRZ ;  /* 0x0000000000087805 */ /* 0x000fe4000001ff00 */
[----:B------:R-:W-:-:S02]  /*00b0*/  CS2R R10, SRZ ;  /* 0x00000000000a7805 */ /* 0x000fc4000001ff00 */
[----:B------:R-:W-:Y:S01]  /*00c0*/  CS2R R6, SRZ ;  /* 0x0000000000067805 */ /* 0x000fe2000001ff00 */
[----:B------:R-:W-:Y:S02]  /*00d0*/  IMAD.MOV.U32 R22, RZ, RZ, 0x3e800000 ;  /* 0x3e800000ff167424 */ /* 0x000fe400078e00ff */
[----:B------:R-:W5:Y:S01]  /*00e0*/  LDC.64 R28, c[0x0][0x230] ;  /* 0x00008c00ff1c7b82 */ /* 0x000f620000000a00 */
[----:B-1----:R-:W-:-:S05]  /*00f0*/  IMAD.SHL.U32 R0, R0, 0x4, RZ ;  /* 0x0000000400007824 */ /* 0x002fca00078e00ff */
[----:B------:R-:W-:-:S05]  /*0100*/  LOP3.LUT R0, R0, 0x1fc, RZ, 0xc0, !PT ;  /* 0x000001fc00007812 */ /* 0x000fca00078ec0ff */
[----:B---3--:R-:W-:-:S04]  /*0110*/  IMAD R25, R25, 0x200, R0 ;  /* 0x0000020019197824 */ /* 0x008fc800078e0200 */
[C---:B------:R-:W-:Y:S01]  /*0120*/  IMAD.HI R0, R25.reuse, -0x5a814afd, R24 ;  /* 0xa57eb50319007827 */ /* 0x040fe200078e0218 */
[----:B------:R-:W-:-:S04]  /*0130*/  ISETP.GE.AND P0, PT, R25, 0xc600, PT ;  /* 0x0000c6001900780c */ /* 0x000fc80003f06270 */
[----:B------:R-:W-:-:S04]  /*0140*/  SHF.R.U32.HI R5, RZ, 0x1f, R0 ;  /* 0x0000001fff057819 */ /* 0x000fc80000011600 */
[----:B------:R-:W-:-:S05]  /*0150*/  LEA.HI.SX32 R5, R0, R5, 0x17 ;  /* 0x0000000500057211 */ /* 0x000fca00078fbaff */
[----:B------:R-:W-:-:S04]  /*0160*/  IMAD R20, R5, -0x318, R25 ;  /* 0xfffffce805147824 */ /* 0x000fc800078e0219 */
[----:B--2---:R-:W-:-:S05]  /*0170*/  IMAD.WIDE R2, R20, 0x4, R2 ;  /* 0x0000000414027825 */ /* 0x004fca00078e0202 */
[----:B------:R5:W2:Y:S01]  /*0180*/  @!P0 LDG.E.EL.128 R12, desc[UR4][R2.64] ;  /* 0x00000004020c8981 */ /* 0x000aa2000c2e1d00 */
[----:B------:R-:W-:Y:S01]  /*0190*/  CS2R R4, SRZ ;  /* 0x0000000000047805 */ /* 0x000fe2000001ff00 */
[----:B----4-:R-:W-:-:S05]  /*01a0*/  IMAD.WIDE R26, R25, 0x4, R26 ;  /* 0x00000004191a7825 */ /* 0x010fca00078e021a */
[----:B------:R-:W3:Y:S01]  /*01b0*/  @!P0 LDG.E.128 R4, desc[UR4][R26.64] ;  /* 0x000000041a048981 */ /* 0x000ee2000c1e1d00 */
[C---:B-----5:R-:W-:Y:S02]  /*01c0*/  IMAD.WIDE R2, R20.reuse, 0x4, R16 ;  /* 0x0000000414027825 */ /* 0x060fe400078e0210 */
[----:B------:R-:W1:Y:S03]  /*01d0*/  LDC.64 R16, c[0x0][0x220] ;  /* 0x00008800ff107b82 */ /* 0x000e660000000a00 */
[----:B------:R4:W3:Y:S01]  /*01e0*/  @!P0 LDG.E.EL.128 R8, desc[UR4][R2.64] ;  /* 0x0000000402088981 */ /* 0x0008e2000c2e1d00 */
[----:B0-----:R-:W-:-:S04]  /*01f0*/  IMAD.WIDE R28, R20, 0x4, R28 ;  /* 0x00000004141c7825 */ /* 0x001fc800078e021c */
[----:B-1----:R-:W-:-:S04]  /*0200*/  IMAD.WIDE R16, R20, 0x4, R16 ;  /* 0x0000000414107825 */ /* 0x002fc800078e0210 */
[----:B--2---:R-:W-:-:S06]  /*0210*/  FADD R12, R12, 9.9999997473787516356e-06 ;  /* 0x3727c5ac0c0c7421 */ /* 0x004fcc0000000000 */
[----:B------:R-:W0:Y:S01]  /*0220*/  MUFU.SQRT R12, R12 ;  /* 0x0000000c000c7308 */ /* 0x000e220000002000 */
[----:B------:R-:W-:Y:S01]  /*0230*/  FADD R14, R14, 9.9999997473787516356e-06 ;  /* 0x3727c5ac0e0e7421 */ /* 0x000fe20000000000 */
[----:B------:R-:W-:Y:S01]  /*0240*/  FADD R15, R15, 9.9999997473787516356e-06 ;  /* 0x3727c5ac0f0f7421 */ /* 0x000fe20000000000 */
[----:B------:R-:W-:-:S05]  /*0250*/  FADD R13, R13, 9.9999997473787516356e-06 ;  /* 0x3727c5ac0d0d7421 */ /* 0x000fca0000000000 */
[----:B------:R-:W1:Y:S01]  /*0260*/  MUFU.SQRT R14, R14 ;  /* 0x0000000e000e7308 */ /* 0x000e620000002000 */
[----:B0-----:R-:W-:-:S07]  /*0270*/  FSETP.GT.AND P6, PT, R12, 8.50705917302346158658e+37, PT ;  /* 0x7e8000000c00780b */ /* 0x001fce0003fc4000 */
[----:B------:R-:W0:Y:S01]  /*0280*/  MUFU.SQRT R15, R15 ;  /* 0x0000000f000f7308 */ /* 0x000e220000002000 */
[----:B------:R-:W-:Y:S02]  /*0290*/  FSETP.GEU.AND P1, PT, R12, 1.175494350822287508e-38, PT ;  /* 0x008000000c00780b */ /* 0x000fe40003f2e000 */
[----:B------:R-:W-:-:S05]  /*02a0*/  FSEL R0, R22, 1, P6 ;  /* 0x3f80000016007808 */ /* 0x000fca0003000000 */
[----:B------:R-:W2:Y:S01]  /*02b0*/  MUFU.SQRT R18, R13 ;  /* 0x0000000d00127308 */ /* 0x000ea20000002000 */
[----:B-1----:R-:W-:Y:S01]  /*02c0*/  FSETP.GT.AND P4, PT, R14, 8.50705917302346158658e+37, PT ;  /* 0x7e8000000e00780b */ /* 0x002fe20003f84000 */
[----:B------:R-:W-:Y:S01]  /*02d0*/  @P6 FMUL R12, R12, 0.25 ;  /* 0x3e8000000c0c6820 */ /* 0x000fe20000400000 */
[----:B0-----:R-:W-:-:S03]  /*02e0*/  FSETP.GT.AND P6, PT, R15, 8.50705917302346158658e+37, PT ;  /* 0x7e8000000f00780b */ /* 0x001fc60003fc4000 */
[----:B------:R-:W-:Y:S01]  /*02f0*/  @!P1 FMUL R12, R12, 16777216 ;  /* 0x4b8000000c0c9820 */ /* 0x000fe20000400000 */
[----:B------:R-:W-:Y:S01]  /*0300*/  @!P1 FMUL R0, R0, 16777216 ;  /* 0x4b80000000009820 */ /* 0x000fe20000400000 */
[----:B------:R-:W-:Y:S02]  /*0310*/  FSETP.GEU.AND P5, PT, R14, 1.175494350822287508e-38, PT ;  /* 0x008000000e00780b */ /* 0x000fe40003fae000 */
[C---:B------:R-:W-:Y:S02]  /*0320*/  FSETP.GEU.AND P1, PT, R15.reuse, 1.175494350822287508e-38, PT ;  /* 0x008000000f00780b */ /* 0x040fe40003f2e000 */
[----:B--2---:R-:W-:Y:S02]  /*0330*/  FSETP.GT.AND P2, PT, R18, 8.50705917302346158658e+37, PT ;  /* 0x7e8000001200780b */ /* 0x004fe40003f44000 */
[----:B------:R-:W-:Y:S01]  /*0340*/  @P4 FMUL R14, R14, 0.25 ;  /* 0x3e8000000e0e4820 */ /* 0x000fe20000400000 */
[----:B------:R-:W-:Y:S01]  /*0350*/  FSETP.GEU.AND P3, PT, R18, 1.175494350822287508e-38, PT ;  /* 0x008000001200780b */ /* 0x000fe20003f6e000 */
[----:B------:R-:W-:Y:S01]  /*0360*/  @P6 FMUL R15, R15, 0.25 ;  /* 0x3e8000000f0f6820 */ /* 0x000fe20000400000 */
[----:B------:R0:W-:Y:S04]  /*0370*/  MUFU.RCP R19, R12 ;  /* 0x0000000c00137308 */ /* 0x0001e80000001000 */
[----:B------:R-:W-:-:S02]  /*0380*/  @!P5 FMUL R14, R14, 16777216 ;  /* 0x4b8000000e0ed820 */ /* 0x000fc40000400000 */
[----:B------:R-:W-:Y:S01]  /*0390*/  @!P1 FMUL R15, R15, 16777216 ;  /* 0x4b8000000f0f9820 */ /* 0x000fe20000400000 */
[C---:B------:R-:W-:Y:S02]  /*03a0*/  FSEL R21, R22.reuse, 1, P2 ;  /* 0x3f80000016157808 */ /* 0x040fe40001000000 */
[C---:B------:R-:W-:Y:S02]  /*03b0*/  FSEL R13, R22.reuse, 1, P6 ;  /* 0x3f800000160d7808 */ /* 0x040fe40003000000 */
[----:B0-----:R-:W-:Y:S01]  /*03c0*/  FSEL R12, R22, 1, P4 ;  /* 0x3f800000160c7808 */ /* 0x001fe20002000000 */
[----:B------:R-:W-:Y:S01]  /*03d0*/  @P2 FMUL R18, R18, 0.25 ;  /* 0x3e80000012122820 */ /* 0x000fe20000400000 */
[----:B------:R-:W0:Y:S01]  /*03e0*/  LDC.64 R22, c[0x0][0x238] ;  /* 0x00008e00ff167b82 */ /* 0x000e220000000a00 */
[----:B----4-:R-:W1:Y:S02]  /*03f0*/  MUFU.RCP R3, R14 ;  /* 0x0000000e00037308 */ /* 0x010e640000001000 */
[----:B------:R-:W-:-:S06]  /*0400*/  @!P3 FMUL R18, R18, 16777216 ;  /* 0x4b8000001212b820 */ /* 0x000fcc0000400000 */
[----:B------:R2:W4:Y:S01]  /*0410*/  MUFU.RCP R24, R15 ;  /* 0x0000000f00187308 */ /* 0x0005220000001000 */
[----:B------:R-:W-:Y:S01]  /*0420*/  @!P5 FMUL R12, R12, 16777216 ;  /* 0x4b8000000c0cd820 */ /* 0x000fe20000400000 */
[----:B------:R-:W-:-:S06]  /*0430*/  @!P1 FMUL R13, R13, 16777216 ;  /* 0x4b8000000d0d9820 */ /* 0x000fcc0000400000 */
[----:B------:R-:W5:Y:S01]  /*0440*/  MUFU.RCP R2, R18 ;  /* 0x0000001200027308 */ /* 0x000f620000001000 */
[----:B-1----:R-:W-:Y:S01]  /*0450*/  FMUL R3, R3, R12 ;  /* 0x0000000c03037220 */ /* 0x002fe20000400000 */
[----:B--2---:R-:W-:Y:S01]  /*0460*/  CS2R R14, SRZ ;  /* 0x00000000000e7805 */ /* 0x004fe2000001ff00 */
[----:B------:R-:W-:Y:S01]  /*0470*/  @!P3 FMUL R21, R21, 16777216 ;  /* 0x4b8000001515b820 */ /* 0x000fe20000400000 */
[----:B----4-:R-:W-:Y:S01]  /*0480*/  FMUL R24, R24, R13 ;  /* 0x0000000d18187220 */ /* 0x010fe20000400000 */
[----:B------:R-:W-:Y:S01]  /*0490*/  CS2R R12, SRZ ;  /* 0x00000000000c7805 */ /* 0x000fe2000001ff00 */
[----:B---3--:R-:W-:Y:S01]  /*04a0*/  FADD R7, R11, R7 ;  /* 0x000000070b077221 */ /* 0x008fe20000000000 */
[----:B------:R-:W-:Y:S01]  /*04b0*/  FADD R6, R10, R6 ;  /* 0x000000060a067221 */ /* 0x000fe20000000000 */
[----:B------:R-:W-:Y:S01]  /*04c0*/  FMUL R0, R19, R0 ;  /* 0x0000000013007220 */ /* 0x000fe20000400000 */
[----:B0-----:R-:W-:Y:S02]  /*04d0*/  IMAD.WIDE R10, R20, 0x4, R22 ;  /* 0x00000004140a7825 */ /* 0x001fe400078e0216 */
[----:B------:R0:W2:Y:S02]  /*04e0*/  @!P0 LDG.E.EL.128 R12, desc[UR4][R16.64] ;  /* 0x00000004100c8981 */ /* 0x0000a4000c2e1d00 */
[----:B-----5:R-:W-:Y:S01]  /*04f0*/  FMUL R2, R2, R21 ;  /* 0x0000001502027220 */ /* 0x020fe20000400000 */
[----:B------:R-:W-:-:S02]  /*0500*/  CS2R R18, SRZ ;  /* 0x0000000000127805 */ /* 0x000fc4000001ff00 */
[----:B------:R-:W-:Y:S02]  /*0510*/  CS2R R20, SRZ ;  /* 0x0000000000147805 */ /* 0x000fe4000001ff00 */
[----:B------:R-:W-:Y:S02]  /*0520*/  CS2R R22, SRZ ;  /* 0x0000000000167805 */ /* 0x000fe4000001ff00 */
[----:B0-----:R-:W-:-:S04]  /*0530*/  CS2R R16, SRZ ;  /* 0x0000000000107805 */ /* 0x001fc8000001ff00 */
[----:B------:R-:W3:Y:S04]  /*0540*/  @!P0 LDG.E.EL.128 R20, desc[UR4][R10.64] ;  /* 0x000000040a148981 */ /* 0x000ee8000c2e1d00 */
[----:B------:R-:W3:Y:S01]  /*0550*/  @!P0 LDG.E.EL.128 R16, desc[UR4][R28.64] ;  /* 0x000000041c108981 */ /* 0x000ee2000c2e1d00 */
[----:B------:R-:W-:Y:S01]  /*0560*/  FADD R5, R9, R5 ;  /* 0x0000000509057221 */ /* 0x000fe20000000000 */
[----:B------:R-:W-:-:S05]  /*0570*/  FADD R4, R8, R4 ;  /* 0x0000000408047221 */ /* 0x000fca0000000000 */
[----:B------:R0:W-:Y:S01]  /*0580*/  @!P0 STG.E.128 desc[UR4][R26.64], R4 ;  /* 0x000000041a008986 */ /* 0x0001e2000c101d04 */
[----:B--2---:R-:W-:Y:S01]  /*0590*/  FADD R15, R7, -R15 ;  /* 0x8000000f070f7221 */ /* 0x004fe20000000000 */
[----:B------:R-:W-:Y:S01]  /*05a0*/  FADD R13, R5, -R13 ;  /* 0x8000000d050d7221 */ /* 0x000fe20000000000 */
[----:B------:R-:W-:Y:S01]  /*05b0*/  FADD R14, R6, -R14 ;  /* 0x8000000e060e7221 */ /* 0x000fe20000000000 */
[----:B------:R-:W-:Y:S01]  /*05c0*/  FADD R9, R4, -R12 ;  /* 0x8000000c04097221 */ /* 0x000fe20000000000 */
[----:B------:R-:W-:Y:S01]  /*05d0*/  FMUL R24, R24, R15 ;  /* 0x0000000f18187220 */ /* 0x000fe20000400000 */
[----:B------:R-:W-:Y:S01]  /*05e0*/  FMUL R2, R2, R13 ;  /* 0x0000000d02027220 */ /* 0x000fe20000400000 */
[----:B------:R-:W-:Y:S01]  /*05f0*/  FMUL R3, R3, R14 ;  /* 0x0000000e03037220 */ /* 0x000fe20000400000 */
[----:B------:R-:W-:Y:S01]  /*0600*/  FMUL R9, R0, R9 ;  /* 0x0000000900097220 */ /* 0x000fe20000400000 */
[----:B---3--:R-:W-:Y:S01]  /*0610*/  FFMA R19, R24, R19, R23 ;  /* 0x0000001318137223 */ /* 0x008fe20000000017 */
[----:B------:R-:W-:Y:S01]  /*0620*/  FFMA R17, R2, R17, R21 ;  /* 0x0000001102117223 */ /* 0x000fe20000000015 */
[----:B------:R-:W-:Y:S01]  /*0630*/  FFMA R18, R3, R18, R22 ;  /* 0x0000001203127223 */ /* 0x000fe20000000016 */
[----:B------:R-:W-:Y:S01]  /*0640*/  FFMA R16, R9, R16, R20 ;  /* 0x0000001009107223 */ /* 0x000fe20000000014 */
[----:B------:R-:W1:Y:S01]  /*0650*/  LDC.64 R2, c[0x0][0x240] ;  /* 0x00009000ff027b82 */ /* 0x000e620000000a00 */
[----:B------:R-:W-:-:S02]  /*0660*/  FSETP.GTU.AND P1, PT, R19, RZ, PT ;  /* 0x000000ff1300720b */ /* 0x000fc40003f2c000 */
[----:B------:R-:W-:Y:S02]  /*0670*/  FSETP.GTU.AND P2, PT, R18, RZ, PT ;  /* 0x000000ff1200720b */ /* 0x000fe40003f4c000 */
[----:B------:R-:W-:Y:S02]  /*0680*/  FSEL R11, R19, RZ, P1 ;  /* 0x000000ff130b7208 */ /* 0x000fe40000800000 */
[----:B------:R-:W-:Y:S02]  /*0690*/  FSETP.GTU.AND P3, PT, R17, RZ, PT ;  /* 0x000000ff1100720b */ /* 0x000fe40003f6c000 */
[----:B------:R-:W-:Y:S02]  /*06a0*/  FSETP.GTU.AND P4, PT, R16, RZ, PT ;  /* 0x000000ff1000720b */ /* 0x000fe40003f8c000 */
[----:B------:R-:W-:Y:S02]  /*06b0*/  FSETP.GEU.AND P1, PT, R11, 6, PT ;  /* 0x40c000000b00780b */ /* 0x000fe40003f2e000 */
[----:B------:R-:W-:-:S02]  /*06c0*/  FSEL R10, R18, RZ, P2 ;  /* 0x000000ff120a7208 */ /* 0x000fc40001000000 */
[----:B------:R-:W-:Y:S02]  /*06d0*/  FSEL R9, R17, RZ, P3 ;  /* 0x000000ff11097208 */ /* 0x000fe40001800000 */
[----:B------:R-:W-:Y:S02]  /*06e0*/  FSEL R8, R16, RZ, P4 ;  /* 0x000000ff10087208 */ /* 0x000fe40002000000 */
[----:B------:R-:W-:Y:S02]  /*06f0*/  FSETP.GEU.AND P2, PT, R10, 6, PT ;  /* 0x40c000000a00780b */ /* 0x000fe40003f4e000 */
[----:B------:R-:W-:Y:S02]  /*0700*/  FSETP.GEU.AND P4, PT, R9, 6, PT ;  /* 0x40c000000900780b */ /* 0x000fe40003f8e000 */
[----:B------:R-:W-:Y:S02]  /*0710*/  FSETP.GEU.AND P3, PT, R8, 6, PT ;  /* 0x40c000000800780b */ /* 0x000fe40003f6e000 */
[----:B------:R-:W-:-:S02]  /*0720*/  FSETP.NAN.AND P6, PT, R11, R11, PT ;  /* 0x0000000b0b00720b */ /* 0x000fc40003fc8000 */
[----:B------:R-:W-:Y:S02]  /*0730*/  FSETP.NAN.AND P5, PT, R10, R10, PT ;  /* 0x0000000a0a00720b */ /* 0x000fe40003fa8000 */
[----:B------:R-:W-:Y:S02]  /*0740*/  @P1 SEL R11, R11, 0x40c00000, P6 ;  /* 0x40c000000b0b1807 */ /* 0x000fe40003000000 */
[----:B------:R-:W-:Y:S02]  /*0750*/  FSETP.NAN.AND P6, PT, R9, R9, PT ;  /* 0x000000090900720b */ /* 0x000fe40003fc8000 */
[----:B------:R-:W-:Y:S01]  /*0760*/  FSETP.NAN.AND P1, PT, R8, R8, PT ;  /* 0x000000080800720b */ /* 0x000fe20003f28000 */
[----:B-1----:R-:W-:Y:S01]  /*0770*/  IMAD.WIDE R24, R25, 0x4, R2 ;  /* 0x0000000419187825 */ /* 0x002fe200078e0202 */
[----:B------:R-:W-:Y:S02]  /*0780*/  @P2 SEL R10, R10, 0x40c00000, P5 ;  /* 0x40c000000a0a2807 */ /* 0x000fe40002800000 */
[----:B------:R-:W-:-:S02]  /*0790*/  @P4 SEL R9, R9, 0x40c00000, P6 ;  /* 0x40c0000009094807 */ /* 0x000fc40003000000 */
[----:B------:R-:W-:Y:S01]  /*07a0*/  @P3 SEL R8, R8, 0x40c00000, P1 ;  /* 0x40c0000008083807 */ /* 0x000fe20000800000 */
[----:B0-----:R-:W-:Y:S06]  /*07b0*/  @P0 EXIT ;  /* 0x000000000000094d */ /* 0x001fec0003800000 */
[----:B------:R-:W-:Y:S01]  /*07c0*/  STG.E.128 desc[UR4][R24.64], R8 ;  /* 0x0000000818007986 */ /* 0x000fe2000c101d04 */
[----:B------:R-:W-:Y:S05]  /*07d0*/  EXIT ;  /* 0x000000000000794d */ /* 0x000fea0003800000 */
.L_x_0:
[----:B------:R-:W-:-:S00]  /*07e0*/  BRA `(.L_x_0) ;  /* 0xfffffffc00fc7947 */ /* 0x000fc0000383ffff */
[----:B------:R-:W-:-:S00]  /*07f0*/  NOP ;  /* 0x0000000000007918 */ /* 0x000fc00000000000 */
        /* <DEDUP_REMOVED lines=8> */
.L_x_1:


//--------------------- .nv.global.init           --------------------------
	.section	.nv.global.init,"aw",@progbits
.nv.global.init:
	.type		_$_str,@object
	.size		_$_str,(_$_str_$_2 - _$_str)
_$_str:
        /*0000*/ 	.byte	0x5f, 0x5f, 0x43, 0x55, 0x44, 0x41, 0x5f, 0x46, 0x54, 0x5a, 0x00
	.type		_$_str_$_2,@object
	.size		_$_str_$_2,(.L_1 - _$_str_$_2)
_$_str_$_2:
        /*000b*/ 	.byte	0x5f, 0x5f, 0x43, 0x55, 0x44, 0x41, 0x5f, 0x50, 0x52, 0x45, 0x43, 0x5f, 0x53, 0x51, 0x52, 0x54
        /*001b*/ 	.byte	0x00
.L_1:


//--------------------- .nv.constant0.triton_poi_fused__native_batch_norm_legit_no_training_convolution_hardtanh_41 --------------------------
	.section	.nv.constant0.triton_poi_fused__native_batch_norm_legit_no_training_convolution_hardtanh_41,"a",@progbits
	.sectionflags	@""
	.align	4
.nv.constant0.triton_poi_fused__native_batch_norm_legit_no_training_convolution_hardtanh_41:
	.zero		588
